//
// Generated by NVIDIA NVVM Compiler
//
// Compiler Build ID: CL-36424714
// Cuda compilation tools, release 13.0, V13.0.88
// Based on NVVM 20.0.0
//

.version 9.0
.target sm_100
.address_size 64

	// .globl	_Z11sieveKernelPbiii

.visible .entry _Z11sieveKernelPbiii(
	.param .u64 .ptr .align 1 _Z11sieveKernelPbiii_param_0,
	.param .u32 _Z11sieveKernelPbiii_param_1,
	.param .u32 _Z11sieveKernelPbiii_param_2,
	.param .u32 _Z11sieveKernelPbiii_param_3
)
{
	.reg .pred 	%p<10>;
	.reg .b16 	%rs<3>;
	.reg .b32 	%r<27>;
	.reg .b64 	%rd<11>;

	ld.param.u64 	%rd5, [_Z11sieveKernelPbiii_param_0];
	ld.param.u32 	%r9, [_Z11sieveKernelPbiii_param_1];
	ld.param.u32 	%r10, [_Z11sieveKernelPbiii_param_2];
	ld.param.u32 	%r8, [_Z11sieveKernelPbiii_param_3];
	cvta.to.global.u64 	%rd1, %rd5;
	mov.u32 	%r11, %ntid.x;
	mov.u32 	%r12, %ctaid.x;
	mov.u32 	%r13, %tid.x;
	mad.lo.s32 	%r14, %r11, %r12, %r13;
	mul.lo.s32 	%r15, %r10, %r14;
	add.s32 	%r1, %r15, 2;
	add.s32 	%r16, %r15, %r10;
	add.s32 	%r17, %r16, 1;
	min.s32 	%r2, %r17, %r9;
	setp.lt.s32 	%p1, %r15, 0;
	min.s32 	%r18, %r2, %r8;
	setp.lt.s32 	%p2, %r18, %r1;
	or.pred  	%p3, %p2, %p1;
	setp.lt.s32 	%p4, %r8, 2;
	or.pred  	%p5, %p3, %p4;
	@%p5 bra 	$L__BB0_7;
	mov.b32 	%r25, 2;
$L__BB0_2:
	mov.u32 	%r3, %r25;
	cvt.u64.u32 	%rd6, %r3;
	add.s64 	%rd7, %rd1, %rd6;
	ld.global.u8 	%rs1, [%rd7];
	setp.eq.s16 	%p6, %rs1, 0;
	@%p6 bra 	$L__BB0_6;
	mul.lo.s32 	%r20, %r3, %r3;
	add.s32 	%r21, %r3, %r1;
	add.s32 	%r22, %r21, -1;
	rem.s32 	%r23, %r22, %r3;
	sub.s32 	%r24, %r22, %r23;
	max.s32 	%r26, %r20, %r24;
	setp.gt.s32 	%p7, %r26, %r2;
	@%p7 bra 	$L__BB0_6;
	cvt.u64.u32 	%rd8, %r26;
	add.s64 	%rd10, %rd1, %rd8;
$L__BB0_5:
	mov.b16 	%rs2, 0;
	st.global.u8 	[%rd10], %rs2;
	add.s32 	%r26, %r26, %r3;
	add.s64 	%rd10, %rd10, %rd6;
	setp.le.s32 	%p8, %r26, %r2;
	@%p8 bra 	$L__BB0_5;
$L__BB0_6:
	add.s32 	%r25, %r3, 1;
	setp.ne.s32 	%p9, %r3, %r8;
	@%p9 bra 	$L__BB0_2;
$L__BB0_7:
	ret;

}


// ===== COMPILED SASS (sm_100) =====

	.target	sm_100

	.elftype	@"ET_EXEC"


//--------------------- .note.nv.tkinfo           --------------------------
	.section	.note.nv.tkinfo,"",@"SHT_NOTE"
	.sectionflags	@"SHF_NOTE_NV_TKINFO"
	.tkinfo
        /*0018*/ 	.word	0x00000002
        /*0030*/ 	.string	""
        /*0030*/ 	.string	"ptxas"
        /*0030*/ 	.string	"Cuda compilation tools, release 13.0, V13.0.88"
        /*0030*/ 	.string	"Build cuda_13.0.r13.0/compiler.36424714_0"
        /*0030*/ 	.string	"-arch sm_100 -m 64 "



//--------------------- .note.nv.cuinfo           --------------------------
	.section	.note.nv.cuinfo,"",@"SHT_NOTE"
	.sectionflags	@"SHF_NOTE_NV_CUINFO"
        /*0018*/ 	.short	0x0002
        /*001a*/ 	.short	0x0064
        /*001c*/ 	.short	0x0082
	.zero		2


//--------------------- .nv.info                  --------------------------
	.section	.nv.info,"",@"SHT_CUDA_INFO"
	.align	4


	//----- nvinfo : EIATTR_REGCOUNT
	.align		4
        /*0000*/ 	.byte	0x04, 0x2f
        /*0002*/ 	.short	(.L_1 - .L_0)
	.align		4
.L_0:
        /*0004*/ 	.word	index@(_Z11sieveKernelPbiii)
        /*0008*/ 	.word	0x0000000d


	//----- nvinfo : EIATTR_FRAME_SIZE
	.align		4
.L_1:
        /*000c*/ 	.byte	0x04, 0x11
        /*000e*/ 	.short	(.L_3 - .L_2)
	.align		4
.L_2:
        /*0010*/ 	.word	index@(_Z11sieveKernelPbiii)
        /*0014*/ 	.word	0x00000000


	//----- nvinfo : EIATTR_MIN_STACK_SIZE
	.align		4
.L_3:
        /*0018*/ 	.byte	0x04, 0x12
        /*001a*/ 	.short	(.L_5 - .L_4)
	.align		4
.L_4:
        /*001c*/ 	.word	index@(_Z11sieveKernelPbiii)
        /*0020*/ 	.word	0x00000000
.L_5:


//--------------------- .nv.compat                --------------------------
	.section	.nv.compat,"",@"SHT_CUDA_COMPAT_INFO"
	.align	4
        /*0000*/ 	.byte	0x02, 0x09, 0x00, 0x00, 0x02, 0x02, 0x01, 0x00, 0x02, 0x05, 0x05, 0x00, 0x03, 0x07, 0x01, 0x01
        /*0010*/ 	.byte	0x02, 0x03, 0x00, 0x00, 0x02, 0x06, 0x01, 0x00, 0x04, 0x0b, 0x08, 0x00, 0x09, 0x00, 0x00, 0x00
        /*0020*/ 	.byte	0x00, 0x00, 0x00, 0x00


//--------------------- .nv.info._Z11sieveKernelPbiii --------------------------
	.section	.nv.info._Z11sieveKernelPbiii,"",@"SHT_CUDA_INFO"
	.sectionflags	@""
	.align	4


	//----- nvinfo : EIATTR_CUDA_API_VERSION
	.align		4
        /*0000*/ 	.byte	0x04, 0x37
        /*0002*/ 	.short	(.L_7 - .L_6)
.L_6:
        /*0004*/ 	.word	0x00000082


	//----- nvinfo : EIATTR_KPARAM_INFO
	.align		4
.L_7:
        /*0008*/ 	.byte	0x04, 0x17
        /*000a*/ 	.short	(.L_9 - .L_8)
.L_8:
        /*000c*/ 	.word	0x00000000
        /*0010*/ 	.short	0x0003
        /*0012*/ 	.short	0x0010
        /*0014*/ 	.byte	0x00, 0xf0, 0x11, 0x00


	//----- nvinfo : EIATTR_KPARAM_INFO
	.align		4
.L_9:
        /*0018*/ 	.byte	0x04, 0x17
        /*001a*/ 	.short	(.L_11 - .L_10)
.L_10:
        /*001c*/ 	.word	0x00000000
        /*0020*/ 	.short	0x0002
        /*0022*/ 	.short	0x000c
        /*0024*/ 	.byte	0x00, 0xf0, 0x11, 0x00


	//----- nvinfo : EIATTR_KPARAM_INFO
	.align		4
.L_11:
        /*0028*/ 	.byte	0x04, 0x17
        /*002a*/ 	.short	(.L_13 - .L_12)
.L_12:
        /*002c*/ 	.word	0x00000000
        /*0030*/ 	.short	0x0001
        /*0032*/ 	.short	0x0008
        /*0034*/ 	.byte	0x00, 0xf0, 0x11, 0x00


	//----- nvinfo : EIATTR_KPARAM_INFO
	.align		4
.L_13:
        /*0038*/ 	.byte	0x04, 0x17
        /*003a*/ 	.short	(.L_15 - .L_14)
.L_14:
        /*003c*/ 	.word	0x00000000
        /*0040*/ 	.short	0x0000
        /*0042*/ 	.short	0x0000
        /*0044*/ 	.byte	0x00, 0xf5, 0x21, 0x00


	//----- nvinfo : EIATTR_SPARSE_MMA_MASK
	.align		4
.L_15:
        /*0048*/ 	.byte	0x03, 0x50
        /*004a*/ 	.short	0x0000


	//----- nvinfo : EIATTR_MAXREG_COUNT
	.align		4
        /*004c*/ 	.byte	0x03, 0x1b
        /*004e*/ 	.short	0x00ff


	//----- nvinfo : EIATTR_MERCURY_ISA_VERSION
	.align		4
        /*0050*/ 	.byte	0x03, 0x5f
        /*0052*/ 	.short	0x0101


	//----- nvinfo : EIATTR_VRC_CTA_INIT_COUNT
	.align		4
        /*0054*/ 	.byte	0x02, 0x4a
	.zero		1
	.zero		1


	//----- nvinfo : EIATTR_EXIT_INSTR_OFFSETS
	.align		4
        /*0058*/ 	.byte	0x04, 0x1c
        /*005a*/ 	.short	(.L_17 - .L_16)


	//   ....[0]....
.L_16:
        /*005c*/ 	.word	0x000000f0


	//   ....[1]....
        /*0060*/ 	.word	0x00000430


	//----- nvinfo : EIATTR_CRS_STACK_SIZE
	.align		4
.L_17:
        /*0064*/ 	.byte	0x04, 0x1e
        /*0066*/ 	.short	(.L_19 - .L_18)
.L_18:
        /*0068*/ 	.word	0x00000000


	//----- nvinfo : EIATTR_CBANK_PARAM_SIZE
	.align		4
.L_19:
        /*006c*/ 	.byte	0x03, 0x19
        /*006e*/ 	.short	0x0014


	//----- nvinfo : EIATTR_PARAM_CBANK
	.align		4
        /*0070*/ 	.byte	0x04, 0x0a
        /*0072*/ 	.short	(.L_21 - .L_20)
	.align		4
.L_20:
        /*0074*/ 	.word	index@(.nv.constant0._Z11sieveKernelPbiii)
        /*0078*/ 	.short	0x0380
        /*007a*/ 	.short	0x0014


	//----- nvinfo : EIATTR_SW_WAR
	.align		4
.L_21:
        /*007c*/ 	.byte	0x04, 0x36
        /*007e*/ 	.short	(.L_23 - .L_22)
.L_22:
        /*0080*/ 	.word	0x00000008
.L_23:


//--------------------- .nv.callgraph             --------------------------
	.section	.nv.callgraph,"",@"SHT_CUDA_CALLGRAPH"
	.align	4
	.sectionentsize	8
	.align		4
        /*0000*/ 	.word	0x00000000
	.align		4
        /*0004*/ 	.word	0xffffffff
	.align		4
        /*0008*/ 	.word	0x00000000
	.align		4
        /*000c*/ 	.word	0xfffffffe
	.align		4
        /*0010*/ 	.word	0x00000000
	.align		4
        /*0014*/ 	.word	0xfffffffd
	.align		4
        /*0018*/ 	.word	0x00000000
	.align		4
        /*001c*/ 	.word	0xfffffffc


//--------------------- .text._Z11sieveKernelPbiii --------------------------
	.section	.text._Z11sieveKernelPbiii,"ax",@progbits
	.align	128
        .global         _Z11sieveKernelPbiii
        .type           _Z11sieveKernelPbiii,@function
        .size           _Z11sieveKernelPbiii,(.L_x_5 - _Z11sieveKernelPbiii)
        .other          _Z11sieveKernelPbiii,@"STO_CUDA_ENTRY STV_DEFAULT"
_Z11sieveKernelPbiii:
.text._Z11sieveKernelPbiii:
[----:B------:R-:W-:Y:S01]  /*0000*/  LDC R1, c[0x0][0x37c] ;  /* 0x0000df00ff017b82 */ /* 0x000fe20000000800 */
[----:B------:R-:W0:Y:S01]  /*0010*/  S2R R0, SR_CTAID.X ;  /* 0x0000000000007919 */ /* 0x000e220000002500 */
[----:B------:R-:W0:Y:S06]  /*0020*/  LDCU UR4, c[0x0][0x360] ;  /* 0x00006c00ff0477ac */ /* 0x000e2c0008000800 */
[----:B------:R-:W1:Y:S01]  /*0030*/  LDC R5, c[0x0][0x390] ;  /* 0x0000e400ff057b82 */ /* 0x000e620000000800 */
[----:B------:R-:W0:Y:S01]  /*0040*/  S2R R3, SR_TID.X ;  /* 0x0000000000037919 */ /* 0x000e220000002100 */
[----:B------:R-:W2:Y:S01]  /*0050*/  LDCU.64 UR6, c[0x0][0x388] ;  /* 0x00007100ff0677ac */ /* 0x000ea20008000a00 */
[----:B0-----:R-:W-:-:S04]  /*0060*/  IMAD R0, R0, UR4, R3 ;  /* 0x0000000400007c24 */ /* 0x001fc8000f8e0203 */
[----:B--2---:R-:W-:-:S05]  /*0070*/  IMAD R2, R0, UR7, RZ ;  /* 0x0000000700027c24 */ /* 0x004fca000f8e02ff */
[C---:B------:R-:W-:Y:S02]  /*0080*/  IADD3.X R0, PT, PT, R2.reuse, UR7, RZ, PT, !PT ;  /* 0x0000000702007c10 */ /* 0x040fe4000bffe4ff */
[C---:B------:R-:W-:Y:S01]  /*0090*/  ISETP.GE.AND P0, PT, R2.reuse, RZ, PT ;  /* 0x000000ff0200720c */ /* 0x040fe20003f06270 */
[----:B------:R-:W-:Y:S01]  /*00a0*/  VIADD R2, R2, 0x2 ;  /* 0x0000000202027836 */ /* 0x000fe20000000000 */
[----:B------:R-:W-:-:S04]  /*00b0*/  VIMNMX R0, PT, PT, R0, UR6, PT ;  /* 0x0000000600007c48 */ /* 0x000fc8000bfe0100 */
[----:B-1----:R-:W-:-:S04]  /*00c0*/  VIMNMX R3, PT, PT, R0, R5, PT ;  /* 0x0000000500037248 */ /* 0x002fc80003fe0100 */
[----:B------:R-:W-:-:S04]  /*00d0*/  ISETP.LT.OR P0, PT, R3, R2, !P0 ;  /* 0x000000020300720c */ /* 0x000fc80004701670 */
[----:B------:R-:W-:-:S13]  /*00e0*/  ISETP.LT.OR P0, PT, R5, 0x2, P0 ;  /* 0x000000020500780c */ /* 0x000fda0000701670 */
[----:B------:R-:W-:Y:S05]  /*00f0*/  @P0 EXIT ;  /* 0x000000000000094d */ /* 0x000fea0003800000 */
[----:B------:R-:W-:Y:S01]  /*0100*/  IMAD.MOV.U32 R3, RZ, RZ, 0x2 ;  /* 0x00000002ff037424 */ /* 0x000fe200078e00ff */
[----:B------:R-:W0:Y:S06]  /*0110*/  LDCU.64 UR4, c[0x0][0x358] ;  /* 0x00006b00ff0477ac */ /* 0x000e2c0008000a00 */
.L_x_3:
[----:B------:R-:W1:Y:S02]  /*0120*/  LDCU.64 UR6, c[0x0][0x380] ;  /* 0x00007000ff0677ac */ /* 0x000e640008000a00 */
[----:B-1----:R-:W-:-:S05]  /*0130*/  IADD3 R4, P0, PT, R3, UR6, RZ ;  /* 0x0000000603047c10 */ /* 0x002fca000ff1e0ff */
[----:B------:R-:W-:-:S05]  /*0140*/  IMAD.X R5, RZ, RZ, UR7, P0 ;  /* 0x00000007ff057e24 */ /* 0x000fca00080e06ff */
[----:B0-----:R-:W2:Y:S02]  /*0150*/  LDG.E.U8 R4, desc[UR4][R4.64] ;  /* 0x0000000404047981 */ /* 0x001ea4000c1e1100 */
[----:B--2---:R-:W-:-:S13]  /*0160*/  ISETP.NE.AND P0, PT, R4, RZ, PT ;  /* 0x000000ff0400720c */ /* 0x004fda0003f05270 */
[----:B------:R-:W-:Y:S05]  /*0170*/  @!P0 BRA `(.L_x_0) ;  /* 0x00000000009c8947 */ /* 0x000fea0003800000 */
[-C--:B------:R-:W-:Y:S01]  /*0180*/  IABS R8, R3.reuse ;  /* 0x0000000300087213 */ /* 0x080fe20000000000 */
[----:B------:R-:W-:Y:S01]  /*0190*/  BSSY.RECONVERGENT B0, `(.L_x_0) ;  /* 0x0000025000007945 */ /* 0x000fe20003800200 */
[----:B------:R-:W-:Y:S02]  /*01a0*/  IADD3 R9, PT, PT, R3, -0x1, R2 ;  /* 0xffffffff03097810 */ /* 0x000fe40007ffe002 */
[----:B------:R-:W0:Y:S01]  /*01b0*/  I2F.RP R6, R8 ;  /* 0x0000000800067306 */ /* 0x000e220000209400 */
[----:B------:R-:W-:Y:S02]  /*01c0*/  IABS R10, R3 ;  /* 0x00000003000a7213 */ /* 0x000fe40000000000 */
[----:B------:R-:W-:-:S03]  /*01d0*/  ISETP.GE.AND P2, PT, R9, RZ, PT ;  /* 0x000000ff0900720c */ /* 0x000fc60003f46270 */
[----:B------:R-:W-:Y:S02]  /*01e0*/  IMAD.MOV R10, RZ, RZ, -R10 ;  /* 0x000000ffff0a7224 */ /* 0x000fe400078e0a0a */
[----:B0-----:R-:W0:Y:S02]  /*01f0*/  MUFU.RCP R6, R6 ;  /* 0x0000000600067308 */ /* 0x001e240000001000 */
[----:B0-----:R-:W-:Y:S01]  /*0200*/  VIADD R4, R6, 0xffffffe ;  /* 0x0ffffffe06047836 */ /* 0x001fe20000000000 */
[----:B------:R-:W-:-:S05]  /*0210*/  IABS R6, R9 ;  /* 0x0000000900067213 */ /* 0x000fca0000000000 */
[----:B------:R0:W1:Y:S02]  /*0220*/  F2I.FTZ.U32.TRUNC.NTZ R5, R4 ;  /* 0x0000000400057305 */ /* 0x000064000021f000 */
[----:B0-----:R-:W-:Y:S02]  /*0230*/  IMAD.MOV.U32 R4, RZ, RZ, RZ ;  /* 0x000000ffff047224 */ /* 0x001fe400078e00ff */
[----:B-1----:R-:W-:-:S04]  /*0240*/  IMAD.MOV R7, RZ, RZ, -R5 ;  /* 0x000000ffff077224 */ /* 0x002fc800078e0a05 */
[----:B------:R-:W-:-:S04]  /*0250*/  IMAD R7, R7, R8, RZ ;  /* 0x0000000807077224 */ /* 0x000fc800078e02ff */
[----:B------:R-:W-:-:S04]  /*0260*/  IMAD.HI.U32 R5, R5, R7, R4 ;  /* 0x0000000705057227 */ /* 0x000fc800078e0004 */
[----:B------:R-:W-:Y:S02]  /*0270*/  IMAD.MOV.U32 R4, RZ, RZ, R10 ;  /* 0x000000ffff047224 */ /* 0x000fe400078e000a */
[----:B------:R-:W-:-:S04]  /*0280*/  IMAD.HI.U32 R5, R5, R6, RZ ;  /* 0x0000000605057227 */ /* 0x000fc800078e00ff */
[----:B------:R-:W-:Y:S02]  /*0290*/  IMAD R5, R5, R4, R6 ;  /* 0x0000000405057224 */ /* 0x000fe400078e0206 */
[----:B------:R-:W-:-:S03]  /*02a0*/  IMAD R4, R3, R3, RZ ;  /* 0x0000000303047224 */ /* 0x000fc600078e02ff */
[----:B------:R-:W-:-:S13]  /*02b0*/  ISETP.GT.U32.AND P0, PT, R8, R5, PT ;  /* 0x000000050800720c */ /* 0x000fda0003f04070 */
[----:B------:R-:W-:Y:S01]  /*02c0*/  @!P0 IMAD.IADD R5, R5, 0x1, -R8 ;  /* 0x0000000105058824 */ /* 0x000fe200078e0a08 */
[----:B------:R-:W-:-:S04]  /*02d0*/  ISETP.NE.AND P0, PT, R3, RZ, PT ;  /* 0x000000ff0300720c */ /* 0x000fc80003f05270 */
[----:B------:R-:W-:-:S13]  /*02e0*/  ISETP.GT.U32.AND P1, PT, R8, R5, PT ;  /* 0x000000050800720c */ /* 0x000fda0003f24070 */
[----:B------:R-:W-:-:S04]  /*02f0*/  @!P1 IMAD.IADD R5, R5, 0x1, -R8 ;  /* 0x0000000105059824 */ /* 0x000fc800078e0a08 */
[----:B------:R-:W-:Y:S01]  /*0300*/  @!P2 IMAD.MOV R5, RZ, RZ, -R5 ;  /* 0x000000ffff05a224 */ /* 0x000fe200078e0a05 */
[----:B------:R-:W-:-:S04]  /*0310*/  @!P0 LOP3.LUT R5, RZ, R3, RZ, 0x33, !PT ;  /* 0x00000003ff058212 */ /* 0x000fc800078e33ff */
[----:B------:R-:W-:-:S04]  /*0320*/  VIADDMNMX R5, R9, -R5, R4, !PT ;  /* 0x8000000509057246 */ /* 0x000fc80007800104 */
[----:B------:R-:W-:-:S13]  /*0330*/  ISETP.GT.AND P0, PT, R5, R0, PT ;  /* 0x000000000500720c */ /* 0x000fda0003f04270 */
[----:B------:R-:W-:Y:S05]  /*0340*/  @P0 BRA `(.L_x_1) ;  /* 0x0000000000240947 */ /* 0x000fea0003800000 */
[----:B------:R-:W-:-:S05]  /*0350*/  IMAD.MOV.U32 R6, RZ, RZ, R5 ;  /* 0x000000ffff067224 */ /* 0x000fca00078e0005 */
[----:B------:R-:W-:-:S05]  /*0360*/  IADD3 R4, P0, PT, R6, UR6, RZ ;  /* 0x0000000606047c10 */ /* 0x000fca000ff1e0ff */
[----:B------:R-:W-:-:S08]  /*0370*/  IMAD.X R5, RZ, RZ, UR7, P0 ;  /* 0x00000007ff057e24 */ /* 0x000fd000080e06ff */
.L_x_2:
[----:B------:R-:W-:Y:S01]  /*0380*/  IMAD.IADD R6, R6, 0x1, R3 ;  /* 0x0000000106067824 */ /* 0x000fe200078e0203 */
[----:B------:R0:W-:Y:S04]  /*0390*/  STG.E.U8 desc[UR4][R4.64], RZ ;  /* 0x000000ff04007986 */ /* 0x0001e8000c101104 */
[----:B------:R-:W-:Y:S02]  /*03a0*/  ISETP.GT.AND P0, PT, R6, R0, PT ;  /* 0x000000000600720c */ /* 0x000fe40003f04270 */
[----:B0-----:R-:W-:-:S05]  /*03b0*/  IADD3 R4, P1, PT, R3, R4, RZ ;  /* 0x0000000403047210 */ /* 0x001fca0007f3e0ff */
[----:B------:R-:W-:-:S06]  /*03c0*/  IMAD.X R5, RZ, RZ, R5, P1 ;  /* 0x000000ffff057224 */ /* 0x000fcc00008e0605 */
[----:B------:R-:W-:Y:S05]  /*03d0*/  @!P0 BRA `(.L_x_2) ;  /* 0xfffffffc00e88947 */ /* 0x000fea000383ffff */
.L_x_1:
[----:B------:R-:W-:Y:S05]  /*03e0*/  BSYNC.RECONVERGENT B0 ;  /* 0x0000000000007941 */ /* 0x000fea0003800200 */
.L_x_0:
[----:B------:R-:W0:Y:S02]  /*03f0*/  LDCU UR6, c[0x0][0x390] ;  /* 0x00007200ff0677ac */ /* 0x000e240008000800 */
[C---:B0-----:R-:W-:Y:S01]  /*0400*/  ISETP.NE.AND P0, PT, R3.reuse, UR6, PT ;  /* 0x0000000603007c0c */ /* 0x041fe2000bf05270 */
[----:B------:R-:W-:-:S12]  /*0410*/  VIADD R3, R3, 0x1 ;  /* 0x0000000103037836 */ /* 0x000fd80000000000 */
[----:B------:R-:W-:Y:S05]  /*0420*/  @P0 BRA `(.L_x_3) ;  /* 0xfffffffc003c0947 */ /* 0x000fea000383ffff */
[----:B------:R-:W-:Y:S05]  /*0430*/  EXIT ;  /* 0x000000000000794d */ /* 0x000fea0003800000 */
.L_x_4:
[----:B------:R-:W-:-:S00]  /*0440*/  BRA `(.L_x_4) ;  /* 0xfffffffc00fc7947 */ /* 0x000fc0000383ffff */
[----:B------:R-:W-:-:S00]  /*0450*/  NOP ;  /* 0x0000000000007918 */ /* 0x000fc00000000000 */
        /* <DEDUP_REMOVED lines=10> */
.L_x_5:


//--------------------- .nv.shared.reserved.0     --------------------------
	.section	.nv.shared.reserved.0,"aw",@nobits
	.weak		__nv_reservedSMEM_offset_0_alias
	.size		__nv_reservedSMEM_offset_0_alias, 0, 64
	.other		__nv_reservedSMEM_offset_0_alias,@"STO_CUDA_RESERVED_SHARED STV_DEFAULT"
__nv_reservedSMEM_offset_0_alias:
	.zero		0
	.zero		64


//--------------------- .nv.constant0._Z11sieveKernelPbiii --------------------------
	.section	.nv.constant0._Z11sieveKernelPbiii,"a",@progbits
	.sectionflags	@""
	.align	4
.nv.constant0._Z11sieveKernelPbiii:
	.zero		916


//--------------------- SYMBOLS --------------------------

	.type		.nv.reservedSmem.offset0,@object
	.size		.nv.reservedSmem.offset0,0x4
